	.headerflags	@"EF_CUDA_TEXMODE_UNIFIED EF_CUDA_64BIT_ADDRESS EF_CUDA_ACCELERATORS EF_CUDA_SM90 EF_CUDA_VIRTUAL_SM(EF_CUDA_SM90)"
	.elftype	@"ET_EXEC"


//--------------------- .nv.info                  --------------------------
	.section	.nv.info,"",@"SHT_CUDA_INFO"
	.align	4


	//----- nvinfo : EIATTR_REGCOUNT
	.align		4
        /*0000*/ 	.byte	0x04, 0x2f
        /*0002*/ 	.short	(.L_3 - .L_2)
	.align		4
.L_2:
        /*0004*/ 	.word	index@(triton_poi_fused__native_batch_norm_legit_no_training_13)
        /*0008*/ 	.word	0x00000020


	//----- nvinfo : EIATTR_MIN_STACK_SIZE
	.align		4
.L_3:
        /*000c*/ 	.byte	0x04, 0x12
        /*000e*/ 	.short	(.L_5 - .L_4)
	.align		4
.L_4:
        /*0010*/ 	.word	index@(triton_poi_fused__native_batch_norm_legit_no_training_13)
        /*0014*/ 	.word	0x00000000


	//----- nvinfo : EIATTR_FRAME_SIZE
	.align		4
.L_5:
        /*0018*/ 	.byte	0x04, 0x11
        /*001a*/ 	.short	(.L_7 - .L_6)
	.align		4
.L_6:
        /*001c*/ 	.word	index@(triton_poi_fused__native_batch_norm_legit_no_training_13)
        /*0020*/ 	.word	0x00000000


	//----- nvinfo : EIATTR_MIN_STACK_SIZE
	.align		4
.L_7:
        /*0024*/ 	.byte	0x04, 0x12
        /*0026*/ 	.short	(.L_9 - .L_8)
	.align		4
.L_8:
        /*0028*/ 	.word	index@(triton_poi_fused__native_batch_norm_legit_no_training_13)
        /*002c*/ 	.word	0x00000000
.L_9:


//--------------------- .nv.info.triton_poi_fused__native_batch_norm_legit_no_training_13 --------------------------
	.section	.nv.info.triton_poi_fused__native_batch_norm_legit_no_training_13,"",@"SHT_CUDA_INFO"
	.sectionflags	@""
	.align	4


	//----- nvinfo : EIATTR_CUDA_API_VERSION
	.align		4
        /*0000*/ 	.byte	0x04, 0x37
        /*0002*/ 	.short	(.L_11 - .L_10)
.L_10:
        /*0004*/ 	.word	0x0000007c


	//----- nvinfo : EIATTR_KPARAM_INFO
	.align		4
.L_11:
        /*0008*/ 	.byte	0x04, 0x17
        /*000a*/ 	.short	(.L_13 - .L_12)
.L_12:
        /*000c*/ 	.word	0x00000000
        /*0010*/ 	.short	0x0007
        /*0012*/ 	.short	0x0034
        /*0014*/ 	.byte	0x00, 0xf0, 0x11, 0x00


	//----- nvinfo : EIATTR_KPARAM_INFO
	.align		4
.L_13:
        /*0018*/ 	.byte	0x04, 0x17
        /*001a*/ 	.short	(.L_15 - .L_14)
.L_14:
        /*001c*/ 	.word	0x00000000
        /*0020*/ 	.short	0x0006
        /*0022*/ 	.short	0x0030
        /*0024*/ 	.byte	0x00, 0xf0, 0x11, 0x00


	//----- nvinfo : EIATTR_KPARAM_INFO
	.align		4
.L_15:
        /*0028*/ 	.byte	0x04, 0x17
        /*002a*/ 	.short	(.L_17 - .L_16)
.L_16:
        /*002c*/ 	.word	0x00000000
        /*0030*/ 	.short	0x0005
        /*0032*/ 	.short	0x0028
        /*0034*/ 	.byte	0x00, 0xf4, 0x21, 0x00


	//----- nvinfo : EIATTR_KPARAM_INFO
	.align		4
.L_17:
        /*0038*/ 	.byte	0x04, 0x17
        /*003a*/ 	.short	(.L_19 - .L_18)
.L_18:
        /*003c*/ 	.word	0x00000000
        /*0040*/ 	.short	0x0004
        /*0042*/ 	.short	0x0020
        /*0044*/ 	.byte	0x00, 0xf4, 0x21, 0x00


	//----- nvinfo : EIATTR_KPARAM_INFO
	.align		4
.L_19:
        /*0048*/ 	.byte	0x04, 0x17
        /*004a*/ 	.short	(.L_21 - .L_20)
.L_20:
        /*004c*/ 	.word	0x00000000
        /*0050*/ 	.short	0x0003
        /*0052*/ 	.short	0x0018
        /*0054*/ 	.byte	0x00, 0xf4, 0x21, 0x00


	//----- nvinfo : EIATTR_KPARAM_INFO
	.align		4
.L_21:
        /*0058*/ 	.byte	0x04, 0x17
        /*005a*/ 	.short	(.L_23 - .L_22)
.L_22:
        /*005c*/ 	.word	0x00000000
        /*0060*/ 	.short	0x0002
        /*0062*/ 	.short	0x0010
        /*0064*/ 	.byte	0x00, 0xf4, 0x21, 0x00


	//----- nvinfo : EIATTR_KPARAM_INFO
	.align		4
.L_23:
        /*0068*/ 	.byte	0x04, 0x17
        /*006a*/ 	.short	(.L_25 - .L_24)
.L_24:
        /*006c*/ 	.word	0x00000000
        /*0070*/ 	.short	0x0001
        /*0072*/ 	.short	0x0008
        /*0074*/ 	.byte	0x00, 0xf4, 0x21, 0x00


	//----- nvinfo : EIATTR_KPARAM_INFO
	.align		4
.L_25:
        /*0078*/ 	.byte	0x04, 0x17
        /*007a*/ 	.short	(.L_27 - .L_26)
.L_26:
        /*007c*/ 	.word	0x00000000
        /*0080*/ 	.short	0x0000
        /*0082*/ 	.short	0x0000
        /*0084*/ 	.byte	0x00, 0xf4, 0x21, 0x00


	//----- nvinfo : EIATTR_SPARSE_MMA_MASK
	.align		4
.L_27:
        /*0088*/ 	.byte	0x03, 0x50
        /*008a*/ 	.short	0x0000


	//----- nvinfo : EIATTR_MAXREG_COUNT
	.align		4
        /*008c*/ 	.byte	0x03, 0x1b
        /*008e*/ 	.short	0x00ff


	//----- nvinfo : EIATTR_EXIT_INSTR_OFFSETS
	.align		4
        /*0090*/ 	.byte	0x04, 0x1c
        /*0092*/ 	.short	(.L_29 - .L_28)


	//   ....[0]....
.L_28:
        /*0094*/ 	.word	0x000007b0


	//   ....[1]....
        /*0098*/ 	.word	0x00000810


	//----- nvinfo : EIATTR_REQNTID
	.align		4
.L_29:
        /*009c*/ 	.byte	0x04, 0x10
        /*009e*/ 	.short	(.L_31 - .L_30)
.L_30:
        /*00a0*/ 	.word	0x00000080
        /*00a4*/ 	.word	0x00000001
        /*00a8*/ 	.word	0x00000001


	//----- nvinfo : EIATTR_CBANK_PARAM_SIZE
	.align		4
.L_31:
        /*00ac*/ 	.byte	0x03, 0x19
        /*00ae*/ 	.short	0x0038


	//----- nvinfo : EIATTR_PARAM_CBANK
	.align		4
        /*00b0*/ 	.byte	0x04, 0x0a
        /*00b2*/ 	.short	(.L_33 - .L_32)
	.align		4
.L_32:
        /*00b4*/ 	.word	index@(.nv.constant0.triton_poi_fused__native_batch_norm_legit_no_training_13)
        /*00b8*/ 	.short	0x0210
        /*00ba*/ 	.short	0x0038


	//----- nvinfo : EIATTR_SW_WAR
	.align		4
.L_33:
        /*00bc*/ 	.byte	0x04, 0x36
        /*00be*/ 	.short	(.L_35 - .L_34)
.L_34:
        /*00c0*/ 	.word	0x00000008
.L_35:


//--------------------- .nv.callgraph             --------------------------
	.section	.nv.callgraph,"",@"SHT_CUDA_CALLGRAPH"
	.align	4
	.sectionentsize	8
	.align		4
        /*0000*/ 	.word	0x00000000
	.align		4
        /*0004*/ 	.word	0xffffffff
	.align		4
        /*0008*/ 	.word	0x00000000
	.align		4
        /*000c*/ 	.word	0xfffffffe
	.align		4
        /*0010*/ 	.word	0x00000000
	.align		4
        /*0014*/ 	.word	0xfffffffd
	.align		4
        /*0018*/ 	.word	0x00000000
	.align		4
        /*001c*/ 	.word	0xfffffffc


//--------------------- .nv.constant4             --------------------------
	.section	.nv.constant4,"a",@progbits
	.align	8
	.align		8
.nv.constant4:
        /*0000*/ 	.dword	_$_str
	.align		8
        /*0008*/ 	.dword	_$_str_$_2


//--------------------- .text.triton_poi_fused__native_batch_norm_legit_no_training_13 --------------------------
	.section	.text.triton_poi_fused__native_batch_norm_legit_no_training_13,"ax",@progbits
	.sectionflags	@"SHF_BARRIERS=1"
	.align	128
        .global         triton_poi_fused__native_batch_norm_legit_no_training_13
        .type           triton_poi_fused__native_batch_norm_legit_no_training_13,@function
        .size           triton_poi_fused__native_batch_norm_legit_no_training_13,(.L_x_1 - triton_poi_fused__native_batch_norm_legit_no_training_13)
        .other          triton_poi_fused__native_batch_norm_legit_no_training_13,@"STO_CUDA_ENTRY STV_DEFAULT"
triton_poi_fused__native_batch_norm_legit_no_training_13:
.text.triton_poi_fused__native_batch_norm_legit_no_training_13:
[----:B------:R-:W0:Y:S01]  /*0000*/  LDC R1, c[0x0][0x28] ;  /* 0x00000a00ff017b82 */ /* 0x000e220000000800 */
[----:B------:R-:W1:Y:S07]  /*0010*/  S2R R25, SR_TID.X ;  /* 0x0000000000197919 */ /* 0x000e6e0000002100 */
[----:B------:R-:W2:Y:S01]  /*0020*/  LDC.64 R4, c[0x0][0x220] ;  /* 0x00008800ff047b82 */ /* 0x000ea20000000a00 */
[----:B------:R-:W-:Y:S01]  /*0030*/  ULDC.64 UR6, c[0x0][0x208] ;  /* 0x0000820000067ab9 */ /* 0x000fe20000000a00 */
[----:B------:R-:W3:Y:S06]  /*0040*/  S2R R2, SR_CTAID.Y ;  /* 0x0000000000027919 */ /* 0x000eec0000002600 */
[----:B------:R-:W4:Y:S08]  /*0050*/  LDC.64 R28, c[0x0][0x210] ;  /* 0x00008400ff1c7b82 */ /* 0x000f300000000a00 */
[----:B------:R-:W5:Y:S01]  /*0060*/  LDC.64 R12, c[0x0][0x218] ;  /* 0x00008600ff0c7b82 */ /* 0x000f620000000a00 */
[----:B------:R-:W-:-:S07]  /*0070*/  CS2R R10, SRZ ;  /* 0x00000000000a7805 */ /* 0x000fce000001ff00 */
[----:B------:R-:W4:Y:S01]  /*0080*/  LDC.64 R16, c[0x0][0x228] ;  /* 0x00008a00ff107b82 */ /* 0x000f220000000a00 */
[----:B-1----:R-:W-:-:S07]  /*0090*/  SHF.L.U32 R3, R25, 0x2, RZ ;  /* 0x0000000219037819 */ /* 0x002fce00000006ff */
[----:B------:R-:W1:Y:S01]  /*00a0*/  LDC.64 R18, c[0x0][0x230] ;  /* 0x00008c00ff127b82 */ /* 0x000e620000000a00 */
[----:B---3--:R-:W-:Y:S02]  /*00b0*/  SHF.L.U32 R0, R2, 0x9, RZ ;  /* 0x0000000902007819 */ /* 0x008fe400000006ff */
[----:B------:R-:W-:Y:S02]  /*00c0*/  SHF.R.S32.HI R2, RZ, 0x16, R2 ;  /* 0x00000016ff027819 */ /* 0x000fe40000011402 */
[----:B------:R-:W-:Y:S02]  /*00d0*/  LOP3.LUT R3, R3, 0x1fc, RZ, 0xc0, !PT ;  /* 0x000001fc03037812 */ /* 0x000fe400078ec0ff */
[----:B------:R-:W-:Y:S02]  /*00e0*/  SGXT R2, R2, 0x1 ;  /* 0x000000010202781a */ /* 0x000fe40000000200 */
[----:B------:R-:W-:-:S04]  /*00f0*/  LOP3.LUT R21, R0, R3, RZ, 0xfc, !PT ;  /* 0x0000000300157212 */ /* 0x000fc800078efcff */
[----:B------:R-:W-:-:S04]  /*0100*/  LEA.HI R8, R2, R21, RZ, 0x8 ;  /* 0x0000001502087211 */ /* 0x000fc800078f40ff */
[----:B------:R-:W-:-:S04]  /*0110*/  LOP3.LUT R2, R8, 0xffffff00, RZ, 0xc0, !PT ;  /* 0xffffff0008027812 */ /* 0x000fc800078ec0ff */
[----:B------:R-:W-:-:S05]  /*0120*/  IADD3 R21, R21, -R2, RZ ;  /* 0x8000000215157210 */ /* 0x000fca0007ffe0ff */
[----:B--2---:R-:W-:-:S06]  /*0130*/  IMAD.WIDE R4, R21, 0x4, R4 ;  /* 0x0000000415047825 */ /* 0x004fcc00078e0204 */
[----:B------:R-:W2:Y:S01]  /*0140*/  LDG.E.EL.128 R4, desc[UR6][R4.64] ;  /* 0x0000000604047981 */ /* 0x000ea2000c2e1d00 */
[----:B------:R-:W-:Y:S01]  /*0150*/  SHF.R.S32.HI R8, RZ, 0x8, R8 ;  /* 0x00000008ff087819 */ /* 0x000fe20000011408 */
[----:B-----5:R-:W-:Y:S01]  /*0160*/  IMAD.WIDE R12, R21, 0x4, R12 ;  /* 0x00000004150c7825 */ /* 0x020fe200078e020c */
[----:B------:R-:W3:Y:S05]  /*0170*/  S2R R2, SR_CTAID.X ;  /* 0x0000000000027919 */ /* 0x000eea0000002500 */
[----:B------:R-:W5:Y:S01]  /*0180*/  LDG.E.EL.128 R12, desc[UR6][R12.64] ;  /* 0x000000060c0c7981 */ /* 0x000f62000c2e1d00 */
[C---:B---3--:R-:W-:Y:S02]  /*0190*/  LEA R9, R2.reuse, R21, 0x8 ;  /* 0x0000001502097211 */ /* 0x048fe400078e40ff */
[----:B------:R-:W-:-:S03]  /*01a0*/  ISETP.GE.AND P0, PT, R2, 0x24, PT ;  /* 0x000000240200780c */ /* 0x000fc60003f06270 */
[----:B------:R-:W-:-:S04]  /*01b0*/  IMAD R9, R8, 0x2400, R9 ;  /* 0x0000240008097824 */ /* 0x000fc800078e0209 */
[----:B----4-:R-:W-:Y:S01]  /*01c0*/  IMAD.WIDE R28, R9, 0x4, R28 ;  /* 0x00000004091c7825 */ /* 0x010fe200078e021c */
[----:B------:R-:W-:-:S06]  /*01d0*/  CS2R R8, SRZ ;  /* 0x0000000000087805 */ /* 0x000fcc000001ff00 */
[----:B------:R-:W5:Y:S01]  /*01e0*/  @!P0 LDG.E.EL.128 R8, desc[UR6][R28.64] ;  /* 0x000000061c088981 */ /* 0x000f62000c2e1d00 */
[----:B0-----:R-:W-:-:S04]  /*01f0*/  IMAD.WIDE R16, R21, 0x4, R16 ;  /* 0x0000000415107825 */ /* 0x001fc800078e0210 */
[----:B-1----:R-:W-:Y:S02]  /*0200*/  IMAD.WIDE R20, R21, 0x4, R18 ;  /* 0x0000000415147825 */ /* 0x002fe400078e0212 */
[----:B------:R-:W3:Y:S04]  /*0210*/  LDG.E.EL.128 R16, desc[UR6][R16.64] ;  /* 0x0000000610107981 */ /* 0x000ee8000c2e1d00 */
[----:B------:R-:W3:Y:S01]  /*0220*/  LDG.E.EL.128 R20, desc[UR6][R20.64] ;  /* 0x0000000614147981 */ /* 0x000ee2000c2e1d00 */
[----:B------:R-:W0:Y:S01]  /*0230*/  S2UR UR5, SR_CgaCtaId ;  /* 0x00000000000579c3 */ /* 0x000e220000008800 */
[----:B------:R-:W-:Y:S02]  /*0240*/  UMOV UR4, 0x400 ;  /* 0x0000040000047882 */ /* 0x000fe40000000000 */
[----:B0-----:R-:W-:Y:S01]  /*0250*/  UPRMT UR4, UR5, 0x654, UR4 ;  /* 0x0000065405047896 */ /* 0x001fe20008000004 */
[----:B--2---:R-:W-:-:S06]  /*0260*/  FADD R27, R4, 9.9999997473787516356e-06 ;  /* 0x3727c5ac041b7421 */ /* 0x004fcc0000000000 */
[----:B------:R-:W0:Y:S01]  /*0270*/  MUFU.SQRT R27, R27 ;  /* 0x0000001b001b7308 */ /* 0x000e220000002000 */
[----:B------:R-:W-:Y:S01]  /*0280*/  FADD R5, R5, 9.9999997473787516356e-06 ;  /* 0x3727c5ac05057421 */ /* 0x000fe20000000000 */
[----:B------:R-:W-:Y:S01]  /*0290*/  FADD R6, R6, 9.9999997473787516356e-06 ;  /* 0x3727c5ac06067421 */ /* 0x000fe20000000000 */
[----:B------:R-:W-:-:S05]  /*02a0*/  FADD R7, R7, 9.9999997473787516356e-06 ;  /* 0x3727c5ac07077421 */ /* 0x000fca0000000000 */
[----:B------:R1:W2:Y:S01]  /*02b0*/  MUFU.SQRT R24, R5 ;  /* 0x0000000500187308 */ /* 0x0002a20000002000 */
[----:B0-----:R-:W-:-:S07]  /*02c0*/  FSETP.GT.AND P6, PT, R27, 8.50705917302346158658e+37, PT ;  /* 0x7e8000001b00780b */ /* 0x001fce0003fc4000 */
[----:B------:R0:W4:Y:S01]  /*02d0*/  MUFU.SQRT R26, R6 ;  /* 0x00000006001a7308 */ /* 0x0001220000002000 */
[----:B-1----:R-:W-:Y:S01]  /*02e0*/  HFMA2.MMA R5, -RZ, RZ, 1.625, 0 ;  /* 0x3e800000ff057435 */ /* 0x002fe200000001ff */
[----:B------:R-:W-:-:S06]  /*02f0*/  FSETP.GEU.AND P1, PT, R27, 1.175494350822287508e-38, PT ;  /* 0x008000001b00780b */ /* 0x000fcc0003f2e000 */
[----:B------:R-:W1:Y:S01]  /*0300*/  MUFU.SQRT R4, R7 ;  /* 0x0000000700047308 */ /* 0x000e620000002000 */
[----:B--2---:R-:W-:Y:S02]  /*0310*/  FSETP.GT.AND P2, PT, R24, 8.50705917302346158658e+37, PT ;  /* 0x7e8000001800780b */ /* 0x004fe40003f44000 */
[----:B0-----:R-:W-:Y:S01]  /*0320*/  FSEL R6, R5, 1, P6 ;  /* 0x3f80000005067808 */ /* 0x001fe20003000000 */
[----:B------:R-:W-:Y:S01]  /*0330*/  @P6 FMUL R27, R27, 0.25 ;  /* 0x3e8000001b1b6820 */ /* 0x000fe20000400000 */
[----:B----4-:R-:W-:-:S03]  /*0340*/  FSETP.GT.AND P4, PT, R26, 8.50705917302346158658e+37, PT ;  /* 0x7e8000001a00780b */ /* 0x010fc60003f84000 */
[----:B------:R-:W-:Y:S01]  /*0350*/  @!P1 FMUL R27, R27, 16777216 ;  /* 0x4b8000001b1b9820 */ /* 0x000fe20000400000 */
[----:B------:R-:W-:Y:S01]  /*0360*/  @!P1 FMUL R6, R6, 16777216 ;  /* 0x4b80000006069820 */ /* 0x000fe20000400000 */
[----:B------:R-:W-:Y:S02]  /*0370*/  FSETP.GEU.AND P3, PT, R24, 1.175494350822287508e-38, PT ;  /* 0x008000001800780b */ /* 0x000fe40003f6e000 */
[----:B-1----:R-:W-:Y:S02]  /*0380*/  FSETP.GT.AND P6, PT, R4, 8.50705917302346158658e+37, PT ;  /* 0x7e8000000400780b */ /* 0x002fe40003fc4000 */
[----:B------:R-:W-:Y:S02]  /*0390*/  FSETP.GEU.AND P5, PT, R26, 1.175494350822287508e-38, PT ;  /* 0x008000001a00780b */ /* 0x000fe40003fae000 */
[----:B------:R-:W-:Y:S01]  /*03a0*/  FSETP.GEU.AND P1, PT, R4, 1.175494350822287508e-38, PT ;  /* 0x008000000400780b */ /* 0x000fe20003f2e000 */
[----:B------:R-:W-:Y:S01]  /*03b0*/  @P2 FMUL R24, R24, 0.25 ;  /* 0x3e80000018182820 */ /* 0x000fe20000400000 */
[----:B------:R-:W-:-:S05]  /*03c0*/  @P4 FMUL R26, R26, 0.25 ;  /* 0x3e8000001a1a4820 */ /* 0x000fca0000400000 */
[----:B------:R-:W-:Y:S02]  /*03d0*/  @!P3 FMUL R24, R24, 16777216 ;  /* 0x4b8000001818b820 */ /* 0x000fe40000400000 */
[----:B------:R-:W-:Y:S02]  /*03e0*/  @P6 FMUL R4, R4, 0.25 ;  /* 0x3e80000004046820 */ /* 0x000fe40000400000 */
[----:B------:R-:W-:Y:S02]  /*03f0*/  @!P5 FMUL R26, R26, 16777216 ;  /* 0x4b8000001a1ad820 */ /* 0x000fe40000400000 */
[----:B------:R-:W-:Y:S01]  /*0400*/  @!P1 FMUL R4, R4, 16777216 ;  /* 0x4b80000004049820 */ /* 0x000fe20000400000 */
[----:B------:R-:W0:Y:S01]  /*0410*/  MUFU.RCP R7, R27 ;  /* 0x0000001b00077308 */ /* 0x000e220000001000 */
[----:B-----5:R-:W-:Y:S01]  /*0420*/  FADD R11, -R15, R11 ;  /* 0x0000000b0f0b7221 */ /* 0x020fe20000000100 */
[----:B------:R-:W-:Y:S01]  /*0430*/  FADD R9, -R13, R9 ;  /* 0x000000090d097221 */ /* 0x000fe20000000100 */
[----:B------:R-:W-:-:S05]  /*0440*/  FSEL R13, R5, 1, P2 ;  /* 0x3f800000050d7808 */ /* 0x000fca0001000000 */
[----:B------:R-:W1:Y:S01]  /*0450*/  MUFU.RCP R24, R24 ;  /* 0x0000001800187308 */ /* 0x000e620000001000 */
[----:B------:R-:W-:-:S07]  /*0460*/  FSEL R15, R5, 1, P4 ;  /* 0x3f800000050f7808 */ /* 0x000fce0002000000 */
[----:B------:R-:W2:Y:S01]  /*0470*/  MUFU.RCP R26, R26 ;  /* 0x0000001a001a7308 */ /* 0x000ea20000001000 */
[----:B------:R-:W-:-:S07]  /*0480*/  FSEL R5, R5, 1, P6 ;  /* 0x3f80000005057808 */ /* 0x000fce0003000000 */
[----:B------:R-:W4:Y:S01]  /*0490*/  MUFU.RCP R4, R4 ;  /* 0x0000000400047308 */ /* 0x000f220000001000 */
[----:B------:R-:W-:Y:S01]  /*04a0*/  FADD R14, -R14, R10 ;  /* 0x0000000a0e0e7221 */ /* 0x000fe20000000100 */
[----:B------:R-:W-:Y:S01]  /*04b0*/  @!P3 FMUL R13, R13, 16777216 ;  /* 0x4b8000000d0db820 */ /* 0x000fe20000400000 */
[----:B------:R-:W-:Y:S01]  /*04c0*/  @!P5 FMUL R15, R15, 16777216 ;  /* 0x4b8000000f0fd820 */ /* 0x000fe20000400000 */
[----:B------:R-:W-:Y:S01]  /*04d0*/  @!P1 FMUL R5, R5, 16777216 ;  /* 0x4b80000005059820 */ /* 0x000fe20000400000 */
[----:B------:R-:W5:Y:S01]  /*04e0*/  S2R R10, SR_TID.X ;  /* 0x00000000000a7919 */ /* 0x000f620000002100 */
[----:B------:R-:W-:Y:S01]  /*04f0*/  FADD R8, -R12, R8 ;  /* 0x000000080c087221 */ /* 0x000fe20000000100 */
[----:B0-----:R-:W-:Y:S01]  /*0500*/  FMUL R7, R7, R6 ;  /* 0x0000000607077220 */ /* 0x001fe20000400000 */
[----:B-1----:R-:W-:Y:S01]  /*0510*/  FMUL R24, R24, R13 ;  /* 0x0000000d18187220 */ /* 0x002fe20000400000 */
[----:B--2---:R-:W-:Y:S02]  /*0520*/  FMUL R15, R26, R15 ;  /* 0x0000000f1a0f7220 */ /* 0x004fe40000400000 */
[----:B------:R-:W-:Y:S01]  /*0530*/  FMUL R7, R8, R7 ;  /* 0x0000000708077220 */ /* 0x000fe20000400000 */
[----:B----4-:R-:W-:Y:S01]  /*0540*/  FMUL R4, R4, R5 ;  /* 0x0000000504047220 */ /* 0x010fe20000400000 */
[----:B------:R-:W-:Y:S01]  /*0550*/  FMUL R24, R9, R24 ;  /* 0x0000001809187220 */ /* 0x000fe20000400000 */
[----:B------:R-:W-:-:S02]  /*0560*/  FMUL R15, R14, R15 ;  /* 0x0000000f0e0f7220 */ /* 0x000fc40000400000 */
[----:B------:R-:W-:Y:S01]  /*0570*/  FMUL R4, R11, R4 ;  /* 0x000000040b047220 */ /* 0x000fe20000400000 */
[----:B---3--:R-:W-:Y:S01]  /*0580*/  FFMA R7, R16, R7, R20 ;  /* 0x0000000710077223 */ /* 0x008fe20000000014 */
[----:B------:R-:W-:Y:S01]  /*0590*/  LEA R6, R3, UR4, 0x3 ;  /* 0x0000000403067c11 */ /* 0x000fe2000f8e18ff */
[----:B------:R-:W-:Y:S01]  /*05a0*/  FFMA R17, R17, R24, R21 ;  /* 0x0000001811117223 */ /* 0x000fe20000000015 */
[----:B------:R-:W-:Y:S01]  /*05b0*/  FFMA R15, R18, R15, R22 ;  /* 0x0000000f120f7223 */ /* 0x000fe20000000016 */
[----:B------:R-:W-:Y:S02]  /*05c0*/  FFMA R19, R19, R4, R23 ;  /* 0x0000000413137223 */ /* 0x000fe40000000017 */
[----:B------:R0:W-:Y:S04]  /*05d0*/  STS [R6], R7 ;  /* 0x0000000706007388 */ /* 0x0001e80000000800 */
[----:B------:R-:W-:Y:S04]  /*05e0*/  STS [R6+0x8], R17 ;  /* 0x0000081106007388 */ /* 0x000fe80000000800 */
[----:B------:R-:W-:Y:S04]  /*05f0*/  STS [R6+0x10], R15 ;  /* 0x0000100f06007388 */ /* 0x000fe80000000800 */
[----:B------:R1:W-:Y:S01]  /*0600*/  STS [R6+0x18], R19 ;  /* 0x0000181306007388 */ /* 0x0003e20000000800 */
[----:B------:R-:W-:-:S02]  /*0610*/  LOP3.LUT R3, R25, 0x7f, RZ, 0xc0, !PT ;  /* 0x0000007f19037812 */ /* 0x000fc400078ec0ff */
[----:B-----5:R-:W-:Y:S02]  /*0620*/  LOP3.LUT R8, R10, 0x7f, RZ, 0xc0, !PT ;  /* 0x0000007f0a087812 */ /* 0x020fe400078ec0ff */
[C---:B------:R-:W-:Y:S02]  /*0630*/  LOP3.LUT R5, R3.reuse, 0x80, RZ, 0xfc, !PT ;  /* 0x0000008003057812 */ /* 0x040fe400078efcff */
[----:B------:R-:W-:Y:S02]  /*0640*/  LOP3.LUT R4, R3, 0x100, RZ, 0xfc, !PT ;  /* 0x0000010003047812 */ /* 0x000fe400078efcff */
[----:B------:R-:W-:Y:S01]  /*0650*/  LEA R8, R8, UR4, 0x3 ;  /* 0x0000000408087c11 */ /* 0x000fe2000f8e18ff */
[----:B------:R-:W-:Y:S01]  /*0660*/  BAR.SYNC.DEFER_BLOCKING 0x0 ;  /* 0x0000000000007b1d */ /* 0x000fe20000010000 */
[----:B------:R-:W-:Y:S02]  /*0670*/  LEA R10, R5, UR4, 0x3 ;  /* 0x00000004050a7c11 */ /* 0x000fe4000f8e18ff */
[----:B------:R-:W-:-:S05]  /*0680*/  LEA R14, R4, UR4, 0x3 ;  /* 0x00000004040e7c11 */ /* 0x000fca000f8e18ff */
[----:B------:R-:W1:Y:S01]  /*0690*/  LDC.64 R4, c[0x0][0x238] ;  /* 0x00008e00ff047b82 */ /* 0x000e620000000a00 */
[----:B------:R2:W3:Y:S04]  /*06a0*/  LDS R13, [R8] ;  /* 0x00000000080d7984 */ /* 0x0004e80000000800 */
[----:B------:R4:W5:Y:S04]  /*06b0*/  LDS R17, [R10] ;  /* 0x000000000a117984 */ /* 0x0009680000000800 */
[----:B------:R-:W2:Y:S01]  /*06c0*/  LDS R21, [R14] ;  /* 0x000000000e157984 */ /* 0x000ea20000000800 */
[----:B------:R-:W-:-:S02]  /*06d0*/  LOP3.LUT R25, R0, 0x7f, R25, 0xf8, !PT ;  /* 0x0000007f00197812 */ /* 0x000fc400078ef819 */
[----:B------:R-:W-:Y:S02]  /*06e0*/  LOP3.LUT R9, R0, 0x80, R3, 0xfe, !PT ;  /* 0x0000008000097812 */ /* 0x000fe400078efe03 */
[----:B0-----:R-:W-:Y:S01]  /*06f0*/  LOP3.LUT R7, R0, 0x100, R3, 0xfe, !PT ;  /* 0x0000010000077812 */ /* 0x001fe200078efe03 */
[--C-:B------:R-:W-:Y:S02]  /*0700*/  IMAD R25, R25, 0x24, R2.reuse ;  /* 0x0000002419197824 */ /* 0x100fe400078e0202 */
[--C-:B------:R-:W-:Y:S02]  /*0710*/  IMAD R9, R9, 0x24, R2.reuse ;  /* 0x0000002409097824 */ /* 0x100fe400078e0202 */
[----:B------:R-:W-:Y:S02]  /*0720*/  IMAD R11, R7, 0x24, R2 ;  /* 0x00000024070b7824 */ /* 0x000fe400078e0202 */
[----:B-1----:R-:W-:Y:S01]  /*0730*/  IMAD.WIDE R6, R25, 0x4, R4 ;  /* 0x0000000419067825 */ /* 0x002fe200078e0204 */
[----:B------:R-:W-:-:S03]  /*0740*/  LOP3.LUT R12, R3, 0x180, RZ, 0xfc, !PT ;  /* 0x00000180030c7812 */ /* 0x000fc600078efcff */
[----:B--2---:R-:W-:-:S04]  /*0750*/  IMAD.WIDE R8, R9, 0x4, R4 ;  /* 0x0000000409087825 */ /* 0x004fc800078e0204 */
[----:B----4-:R-:W-:Y:S01]  /*0760*/  IMAD.WIDE R10, R11, 0x4, R4 ;  /* 0x000000040b0a7825 */ /* 0x010fe200078e0204 */
[----:B------:R-:W-:Y:S01]  /*0770*/  LEA R12, R12, UR4, 0x3 ;  /* 0x000000040c0c7c11 */ /* 0x000fe2000f8e18ff */
[----:B---3--:R0:W-:Y:S04]  /*0780*/  @!P0 STG.E desc[UR6][R6.64], R13 ;  /* 0x0000000d06008986 */ /* 0x0081e8000c101906 */
[----:B-----5:R0:W-:Y:S04]  /*0790*/  @!P0 STG.E desc[UR6][R8.64], R17 ;  /* 0x0000001108008986 */ /* 0x0201e8000c101906 */
[----:B------:R0:W-:Y:S02]  /*07a0*/  @!P0 STG.E desc[UR6][R10.64], R21 ;  /* 0x000000150a008986 */ /* 0x0001e4000c101906 */
[----:B0-----:R-:W-:Y:S05]  /*07b0*/  @P0 EXIT ;  /* 0x000000000000094d */ /* 0x001fea0003800000 */
[----:B0-----:R-:W0:Y:S01]  /*07c0*/  LDS R7, [R12] ;  /* 0x000000000c077984 */ /* 0x001e220000000800 */
[----:B------:R-:W-:-:S05]  /*07d0*/  LOP3.LUT R3, R0, 0x180, R3, 0xfe, !PT ;  /* 0x0000018000037812 */ /* 0x000fca00078efe03 */
[----:B------:R-:W-:-:S04]  /*07e0*/  IMAD R3, R3, 0x24, R2 ;  /* 0x0000002403037824 */ /* 0x000fc800078e0202 */
[----:B------:R-:W-:-:S05]  /*07f0*/  IMAD.WIDE R4, R3, 0x4, R4 ;  /* 0x0000000403047825 */ /* 0x000fca00078e0204 */
[----:B0-----:R-:W-:Y:S01]  /*0800*/  STG.E desc[UR6][R4.64], R7 ;  /* 0x0000000704007986 */ /* 0x001fe2000c101906 */
[----:B------:R-:W-:Y:S05]  /*0810*/  EXIT ;  /* 0x000000000000794d */ /* 0x000fea0003800000 */
.L_x_0:
[----:B------:R-:W-:-:S00]  /*0820*/  BRA `(.L_x_0) ;  /* 0xfffffffc00fc7947 */ /* 0x000fc0000383ffff */
[----:B------:R-:W-:-:S00]  /*0830*/  NOP ;  /* 0x0000000000007918 */ /* 0x000fc00000000000 */
        /* <DEDUP_REMOVED lines=12> */
.L_x_1:


//--------------------- .nv.global.init           --------------------------
	.section	.nv.global.init,"aw",@progbits
.nv.global.init:
	.type		_$_str,@object
	.size		_$_str,(_$_str_$_2 - _$_str)
_$_str:
        /*0000*/ 	.byte	0x5f, 0x5f, 0x43, 0x55, 0x44, 0x41, 0x5f, 0x46, 0x54, 0x5a, 0x00
	.type		_$_str_$_2,@object
	.size		_$_str_$_2,(.L_1 - _$_str_$_2)
_$_str_$_2:
        /*000b*/ 	.byte	0x5f, 0x5f, 0x43, 0x55, 0x44, 0x41, 0x5f, 0x50, 0x52, 0x45, 0x43, 0x5f, 0x53, 0x51, 0x52, 0x54
        /*001b*/ 	.byte	0x00
.L_1:


//--------------------- .nv.shared.triton_poi_fused__native_batch_norm_legit_no_training_13 --------------------------
	.section	.nv.shared.triton_poi_fused__native_batch_norm_legit_no_training_13,"aw",@nobits
	.sectionflags	@""
	.align	16
	.zero		1024


//--------------------- .nv.constant0.triton_poi_fused__native_batch_norm_legit_no_training_13 --------------------------
	.section	.nv.constant0.triton_poi_fused__native_batch_norm_legit_no_training_13,"a",@progbits
	.sectionflags	@""
	.align	4
.nv.constant0.triton_poi_fused__native_batch_norm_legit_no_training_13:
	.zero		584
